//
// Generated by NVIDIA NVVM Compiler
//
// Compiler Build ID: CL-36424714
// Cuda compilation tools, release 13.0, V13.0.88
// Based on NVVM 20.0.0
//

.version 9.0
.target sm_100
.address_size 64

	// .globl	_Z11oddPopulatePiS_iS_
// _ZZ11oddPopulatePiS_iS_E4odds has been demoted

.visible .entry _Z11oddPopulatePiS_iS_(
	.param .u64 .ptr .align 1 _Z11oddPopulatePiS_iS__param_0,
	.param .u64 .ptr .align 1 _Z11oddPopulatePiS_iS__param_1,
	.param .u32 _Z11oddPopulatePiS_iS__param_2,
	.param .u64 .ptr .align 1 _Z11oddPopulatePiS_iS__param_3
)
{
	.reg .pred 	%p<5>;
	.reg .b32 	%r<14>;
	.reg .b64 	%rd<13>;
	// demoted variable
	.shared .align 4 .u32 _ZZ11oddPopulatePiS_iS_E4odds;
	ld.param.u64 	%rd2, [_Z11oddPopulatePiS_iS__param_0];
	ld.param.u64 	%rd4, [_Z11oddPopulatePiS_iS__param_1];
	ld.param.u32 	%r3, [_Z11oddPopulatePiS_iS__param_2];
	ld.param.u64 	%rd3, [_Z11oddPopulatePiS_iS__param_3];
	cvta.to.global.u64 	%rd1, %rd4;
	mov.u32 	%r1, %tid.x;
	setp.eq.s32 	%p1, %r1, 0;
	@%p1 bra 	$L__BB0_2;
	mov.b32 	%r4, 0;
	st.shared.u32 	[_ZZ11oddPopulatePiS_iS_E4odds], %r4;
$L__BB0_2:
	bar.sync 	0;
	mov.u32 	%r5, %ctaid.x;
	mov.u32 	%r6, %ntid.x;
	mad.lo.s32 	%r2, %r5, %r6, %r1;
	setp.ge.s32 	%p2, %r2, %r3;
	@%p2 bra 	$L__BB0_6;
	cvta.to.global.u64 	%rd5, %rd2;
	mul.wide.s32 	%rd6, %r2, 4;
	add.s64 	%rd7, %rd5, %rd6;
	ld.global.u32 	%r7, [%rd7];
	and.b32  	%r8, %r7, 1;
	setp.eq.b32 	%p3, %r8, 1;
	@%p3 bra 	$L__BB0_5;
	add.s64 	%rd11, %rd1, %rd6;
	mov.b32 	%r11, 0;
	st.global.u32 	[%rd11], %r11;
	bra.uni 	$L__BB0_6;
$L__BB0_5:
	add.s64 	%rd9, %rd1, %rd6;
	mov.b32 	%r9, 1;
	st.global.u32 	[%rd9], %r9;
	atom.shared.add.u32 	%r10, [_ZZ11oddPopulatePiS_iS_E4odds], 1;
$L__BB0_6:
	setp.ne.s32 	%p4, %r1, 0;
	@%p4 bra 	$L__BB0_8;
	ld.shared.u32 	%r12, [_ZZ11oddPopulatePiS_iS_E4odds];
	cvta.to.global.u64 	%rd12, %rd3;
	atom.global.add.u32 	%r13, [%rd12], %r12;
$L__BB0_8:
	ret;

}
	// .globl	_Z11upwardSweepPiS_ii
.visible .entry _Z11upwardSweepPiS_ii(
	.param .u64 .ptr .align 1 _Z11upwardSweepPiS_ii_param_0,
	.param .u64 .ptr .align 1 _Z11upwardSweepPiS_ii_param_1,
	.param .u32 _Z11upwardSweepPiS_ii_param_2,
	.param .u32 _Z11upwardSweepPiS_ii_param_3
)
{
	.reg .pred 	%p<3>;
	.reg .b32 	%r<10>;
	.reg .b64 	%rd<11>;

	ld.param.u64 	%rd3, [_Z11upwardSweepPiS_ii_param_0];
	ld.param.u64 	%rd2, [_Z11upwardSweepPiS_ii_param_1];
	ld.param.u32 	%r2, [_Z11upwardSweepPiS_ii_param_2];
	ld.param.u32 	%r3, [_Z11upwardSweepPiS_ii_param_3];
	cvta.to.global.u64 	%rd1, %rd3;
	mov.u32 	%r4, %tid.x;
	mov.u32 	%r5, %ctaid.x;
	mov.u32 	%r6, %ntid.x;
	mad.lo.s32 	%r1, %r5, %r6, %r4;
	setp.ge.s32 	%p1, %r1, %r3;
	@%p1 bra 	$L__BB1_4;
	setp.lt.s32 	%p2, %r1, %r2;
	@%p2 bra 	$L__BB1_3;
	sub.s32 	%r7, %r1, %r2;
	cvta.to.global.u64 	%rd4, %rd2;
	mul.wide.s32 	%rd5, %r7, 4;
	add.s64 	%rd6, %rd4, %rd5;
	ld.global.u32 	%r8, [%rd6];
	mul.wide.s32 	%rd7, %r1, 4;
	add.s64 	%rd8, %rd1, %rd7;
	st.global.u32 	[%rd8], %r8;
	bra.uni 	$L__BB1_4;
$L__BB1_3:
	mul.wide.s32 	%rd9, %r1, 4;
	add.s64 	%rd10, %rd1, %rd9;
	mov.b32 	%r9, 0;
	st.global.u32 	[%rd10], %r9;
$L__BB1_4:
	ret;

}
	// .globl	_Z13downwardSweepPiS_i
.visible .entry _Z13downwardSweepPiS_i(
	.param .u64 .ptr .align 1 _Z13downwardSweepPiS_i_param_0,
	.param .u64 .ptr .align 1 _Z13downwardSweepPiS_i_param_1,
	.param .u32 _Z13downwardSweepPiS_i_param_2
)
{
	.reg .pred 	%p<2>;
	.reg .b32 	%r<9>;
	.reg .b64 	%rd<8>;

	ld.param.u64 	%rd1, [_Z13downwardSweepPiS_i_param_0];
	ld.param.u64 	%rd2, [_Z13downwardSweepPiS_i_param_1];
	ld.param.u32 	%r2, [_Z13downwardSweepPiS_i_param_2];
	mov.u32 	%r3, %tid.x;
	mov.u32 	%r4, %ctaid.x;
	mov.u32 	%r5, %ntid.x;
	mad.lo.s32 	%r1, %r4, %r5, %r3;
	setp.ge.s32 	%p1, %r1, %r2;
	@%p1 bra 	$L__BB2_2;
	cvta.to.global.u64 	%rd3, %rd2;
	cvta.to.global.u64 	%rd4, %rd1;
	mul.wide.s32 	%rd5, %r1, 4;
	add.s64 	%rd6, %rd3, %rd5;
	ld.global.u32 	%r6, [%rd6];
	add.s64 	%rd7, %rd4, %rd5;
	ld.global.u32 	%r7, [%rd7];
	add.s32 	%r8, %r7, %r6;
	st.global.u32 	[%rd6], %r8;
$L__BB2_2:
	ret;

}
	// .globl	_Z12fillOddArrayPiS_S_i
.visible .entry _Z12fillOddArrayPiS_S_i(
	.param .u64 .ptr .align 1 _Z12fillOddArrayPiS_S_i_param_0,
	.param .u64 .ptr .align 1 _Z12fillOddArrayPiS_S_i_param_1,
	.param .u64 .ptr .align 1 _Z12fillOddArrayPiS_S_i_param_2,
	.param .u32 _Z12fillOddArrayPiS_S_i_param_3
)
{
	.reg .pred 	%p<3>;
	.reg .b32 	%r<9>;
	.reg .b64 	%rd<13>;

	ld.param.u64 	%rd1, [_Z12fillOddArrayPiS_S_i_param_0];
	ld.param.u64 	%rd2, [_Z12fillOddArrayPiS_S_i_param_1];
	ld.param.u64 	%rd3, [_Z12fillOddArrayPiS_S_i_param_2];
	ld.param.u32 	%r3, [_Z12fillOddArrayPiS_S_i_param_3];
	mov.u32 	%r4, %ctaid.x;
	mov.u32 	%r5, %ntid.x;
	mov.u32 	%r6, %tid.x;
	mad.lo.s32 	%r1, %r4, %r5, %r6;
	setp.ge.s32 	%p1, %r1, %r3;
	@%p1 bra 	$L__BB3_3;
	cvta.to.global.u64 	%rd4, %rd3;
	mul.wide.s32 	%rd5, %r1, 4;
	add.s64 	%rd6, %rd4, %rd5;
	ld.global.u32 	%r2, [%rd6];
	and.b32  	%r7, %r2, -2147483647;
	setp.ne.s32 	%p2, %r7, 1;
	@%p2 bra 	$L__BB3_3;
	cvta.to.global.u64 	%rd7, %rd2;
	add.s64 	%rd9, %rd7, %rd5;
	ld.global.u32 	%r8, [%rd9];
	cvta.to.global.u64 	%rd10, %rd1;
	mul.wide.s32 	%rd11, %r8, 4;
	add.s64 	%rd12, %rd10, %rd11;
	st.global.u32 	[%rd12+-4], %r2;
$L__BB3_3:
	ret;

}


// ===== COMPILED SASS (sm_100) =====

	.target	sm_100

	.elftype	@"ET_EXEC"


//--------------------- .note.nv.tkinfo           --------------------------
	.section	.note.nv.tkinfo,"",@"SHT_NOTE"
	.sectionflags	@"SHF_NOTE_NV_TKINFO"
	.tkinfo
        /*0018*/ 	.word	0x00000002
        /*0030*/ 	.string	""
        /*0030*/ 	.string	"ptxas"
        /*0030*/ 	.string	"Cuda compilation tools, release 13.0, V13.0.88"
        /*0030*/ 	.string	"Build cuda_13.0.r13.0/compiler.36424714_0"
        /*0030*/ 	.string	"-arch sm_100 -m 64 "



//--------------------- .note.nv.cuinfo           --------------------------
	.section	.note.nv.cuinfo,"",@"SHT_NOTE"
	.sectionflags	@"SHF_NOTE_NV_CUINFO"
        /*0018*/ 	.short	0x0002
        /*001a*/ 	.short	0x0064
        /*001c*/ 	.short	0x0082
	.zero		2


//--------------------- .nv.info                  --------------------------
	.section	.nv.info,"",@"SHT_CUDA_INFO"
	.align	4


	//----- nvinfo : EIATTR_REGCOUNT
	.align		4
        /*0000*/ 	.byte	0x04, 0x2f
        /*0002*/ 	.short	(.L_1 - .L_0)
	.align		4
.L_0:
        /*0004*/ 	.word	index@(_Z11oddPopulatePiS_iS_)
        /*0008*/ 	.word	0x0000000a


	//----- nvinfo : EIATTR_FRAME_SIZE
	.align		4
.L_1:
        /*000c*/ 	.byte	0x04, 0x11
        /*000e*/ 	.short	(.L_3 - .L_2)
	.align		4
.L_2:
        /*0010*/ 	.word	index@(_Z11oddPopulatePiS_iS_)
        /*0014*/ 	.word	0x00000000


	//----- nvinfo : EIATTR_REGCOUNT
	.align		4
.L_3:
        /*0018*/ 	.byte	0x04, 0x2f
        /*001a*/ 	.short	(.L_5 - .L_4)
	.align		4
.L_4:
        /*001c*/ 	.word	index@(_Z11upwardSweepPiS_ii)
        /*0020*/ 	.word	0x0000000a


	//----- nvinfo : EIATTR_FRAME_SIZE
	.align		4
.L_5:
        /*0024*/ 	.byte	0x04, 0x11
        /*0026*/ 	.short	(.L_7 - .L_6)
	.align		4
.L_6:
        /*0028*/ 	.word	index@(_Z11upwardSweepPiS_ii)
        /*002c*/ 	.word	0x00000000


	//----- nvinfo : EIATTR_REGCOUNT
	.align		4
.L_7:
        /*0030*/ 	.byte	0x04, 0x2f
        /*0032*/ 	.short	(.L_9 - .L_8)
	.align		4
.L_8:
        /*0034*/ 	.word	index@(_Z13downwardSweepPiS_i)
        /*0038*/ 	.word	0x0000000a


	//----- nvinfo : EIATTR_FRAME_SIZE
	.align		4
.L_9:
        /*003c*/ 	.byte	0x04, 0x11
        /*003e*/ 	.short	(.L_11 - .L_10)
	.align		4
.L_10:
        /*0040*/ 	.word	index@(_Z13downwardSweepPiS_i)
        /*0044*/ 	.word	0x00000000


	//----- nvinfo : EIATTR_REGCOUNT
	.align		4
.L_11:
        /*0048*/ 	.byte	0x04, 0x2f
        /*004a*/ 	.short	(.L_13 - .L_12)
	.align		4
.L_12:
        /*004c*/ 	.word	index@(_Z12fillOddArrayPiS_S_i)
        /*0050*/ 	.word	0x0000000a


	//----- nvinfo : EIATTR_FRAME_SIZE
	.align		4
.L_13:
        /*0054*/ 	.byte	0x04, 0x11
        /*0056*/ 	.short	(.L_15 - .L_14)
	.align		4
.L_14:
        /*0058*/ 	.word	index@(_Z12fillOddArrayPiS_S_i)
        /*005c*/ 	.word	0x00000000


	//----- nvinfo : EIATTR_MIN_STACK_SIZE
	.align		4
.L_15:
        /*0060*/ 	.byte	0x04, 0x12
        /*0062*/ 	.short	(.L_17 - .L_16)
	.align		4
.L_16:
        /*0064*/ 	.word	index@(_Z12fillOddArrayPiS_S_i)
        /*0068*/ 	.word	0x00000000


	//----- nvinfo : EIATTR_MIN_STACK_SIZE
	.align		4
.L_17:
        /*006c*/ 	.byte	0x04, 0x12
        /*006e*/ 	.short	(.L_19 - .L_18)
	.align		4
.L_18:
        /*0070*/ 	.word	index@(_Z13downwardSweepPiS_i)
        /*0074*/ 	.word	0x00000000


	//----- nvinfo : EIATTR_MIN_STACK_SIZE
	.align		4
.L_19:
        /*0078*/ 	.byte	0x04, 0x12
        /*007a*/ 	.short	(.L_21 - .L_20)
	.align		4
.L_20:
        /*007c*/ 	.word	index@(_Z11upwardSweepPiS_ii)
        /*0080*/ 	.word	0x00000000


	//----- nvinfo : EIATTR_MIN_STACK_SIZE
	.align		4
.L_21:
        /*0084*/ 	.byte	0x04, 0x12
        /*0086*/ 	.short	(.L_23 - .L_22)
	.align		4
.L_22:
        /*0088*/ 	.word	index@(_Z11oddPopulatePiS_iS_)
        /*008c*/ 	.word	0x00000000
.L_23:


//--------------------- .nv.compat                --------------------------
	.section	.nv.compat,"",@"SHT_CUDA_COMPAT_INFO"
	.align	4
        /*0000*/ 	.byte	0x02, 0x09, 0x00, 0x00, 0x02, 0x02, 0x01, 0x00, 0x02, 0x05, 0x05, 0x00, 0x03, 0x07, 0x01, 0x01
        /*0010*/ 	.byte	0x02, 0x03, 0x00, 0x00, 0x02, 0x06, 0x01, 0x00, 0x04, 0x0b, 0x08, 0x00, 0x09, 0x00, 0x00, 0x00
        /*0020*/ 	.byte	0x00, 0x00, 0x00, 0x00


//--------------------- .nv.info._Z12fillOddArrayPiS_S_i --------------------------
	.section	.nv.info._Z12fillOddArrayPiS_S_i,"",@"SHT_CUDA_INFO"
	.sectionflags	@""
	.align	4


	//----- nvinfo : EIATTR_CUDA_API_VERSION
	.align		4
        /*0000*/ 	.byte	0x04, 0x37
        /*0002*/ 	.short	(.L_25 - .L_24)
.L_24:
        /*0004*/ 	.word	0x00000082


	//----- nvinfo : EIATTR_KPARAM_INFO
	.align		4
.L_25:
        /*0008*/ 	.byte	0x04, 0x17
        /*000a*/ 	.short	(.L_27 - .L_26)
.L_26:
        /*000c*/ 	.word	0x00000000
        /*0010*/ 	.short	0x0003
        /*0012*/ 	.short	0x0018
        /*0014*/ 	.byte	0x00, 0xf0, 0x11, 0x00


	//----- nvinfo : EIATTR_KPARAM_INFO
	.align		4
.L_27:
        /*0018*/ 	.byte	0x04, 0x17
        /*001a*/ 	.short	(.L_29 - .L_28)
.L_28:
        /*001c*/ 	.word	0x00000000
        /*0020*/ 	.short	0x0002
        /*0022*/ 	.short	0x0010
        /*0024*/ 	.byte	0x00, 0xf5, 0x21, 0x00


	//----- nvinfo : EIATTR_KPARAM_INFO
	.align		4
.L_29:
        /*0028*/ 	.byte	0x04, 0x17
        /*002a*/ 	.short	(.L_31 - .L_30)
.L_30:
        /*002c*/ 	.word	0x00000000
        /*0030*/ 	.short	0x0001
        /*0032*/ 	.short	0x0008
        /*0034*/ 	.byte	0x00, 0xf5, 0x21, 0x00


	//----- nvinfo : EIATTR_KPARAM_INFO
	.align		4
.L_31:
        /*0038*/ 	.byte	0x04, 0x17
        /*003a*/ 	.short	(.L_33 - .L_32)
.L_32:
        /*003c*/ 	.word	0x00000000
        /*0040*/ 	.short	0x0000
        /*0042*/ 	.short	0x0000
        /*0044*/ 	.byte	0x00, 0xf5, 0x21, 0x00


	//----- nvinfo : EIATTR_SPARSE_MMA_MASK
	.align		4
.L_33:
        /*0048*/ 	.byte	0x03, 0x50
        /*004a*/ 	.short	0x0000


	//----- nvinfo : EIATTR_MAXREG_COUNT
	.align		4
        /*004c*/ 	.byte	0x03, 0x1b
        /*004e*/ 	.short	0x00ff


	//----- nvinfo : EIATTR_MERCURY_ISA_VERSION
	.align		4
        /*0050*/ 	.byte	0x03, 0x5f
        /*0052*/ 	.short	0x0101


	//----- nvinfo : EIATTR_VRC_CTA_INIT_COUNT
	.align		4
        /*0054*/ 	.byte	0x02, 0x4a
	.zero		1
	.zero		1


	//----- nvinfo : EIATTR_EXIT_INSTR_OFFSETS
	.align		4
        /*0058*/ 	.byte	0x04, 0x1c
        /*005a*/ 	.short	(.L_35 - .L_34)


	//   ....[0]....
.L_34:
        /*005c*/ 	.word	0x00000070


	//   ....[1]....
        /*0060*/ 	.word	0x000000e0


	//   ....[2]....
        /*0064*/ 	.word	0x00000150


	//----- nvinfo : EIATTR_CBANK_PARAM_SIZE
	.align		4
.L_35:
        /*0068*/ 	.byte	0x03, 0x19
        /*006a*/ 	.short	0x001c


	//----- nvinfo : EIATTR_PARAM_CBANK
	.align		4
        /*006c*/ 	.byte	0x04, 0x0a
        /*006e*/ 	.short	(.L_37 - .L_36)
	.align		4
.L_36:
        /*0070*/ 	.word	index@(.nv.constant0._Z12fillOddArrayPiS_S_i)
        /*0074*/ 	.short	0x0380
        /*0076*/ 	.short	0x001c


	//----- nvinfo : EIATTR_SW_WAR
	.align		4
.L_37:
        /*0078*/ 	.byte	0x04, 0x36
        /*007a*/ 	.short	(.L_39 - .L_38)
.L_38:
        /*007c*/ 	.word	0x00000008
.L_39:


//--------------------- .nv.info._Z13downwardSweepPiS_i --------------------------
	.section	.nv.info._Z13downwardSweepPiS_i,"",@"SHT_CUDA_INFO"
	.sectionflags	@""
	.align	4


	//----- nvinfo : EIATTR_CUDA_API_VERSION
	.align		4
        /*0000*/ 	.byte	0x04, 0x37
        /*0002*/ 	.short	(.L_41 - .L_40)
.L_40:
        /*0004*/ 	.word	0x00000082


	//----- nvinfo : EIATTR_KPARAM_INFO
	.align		4
.L_41:
        /*0008*/ 	.byte	0x04, 0x17
        /*000a*/ 	.short	(.L_43 - .L_42)
.L_42:
        /*000c*/ 	.word	0x00000000
        /*0010*/ 	.short	0x0002
        /*0012*/ 	.short	0x0010
        /*0014*/ 	.byte	0x00, 0xf0, 0x11, 0x00


	//----- nvinfo : EIATTR_KPARAM_INFO
	.align		4
.L_43:
        /*0018*/ 	.byte	0x04, 0x17
        /*001a*/ 	.short	(.L_45 - .L_44)
.L_44:
        /*001c*/ 	.word	0x00000000
        /*0020*/ 	.short	0x0001
        /*0022*/ 	.short	0x0008
        /*0024*/ 	.byte	0x00, 0xf5, 0x21, 0x00


	//----- nvinfo : EIATTR_KPARAM_INFO
	.align		4
.L_45:
        /*0028*/ 	.byte	0x04, 0x17
        /*002a*/ 	.short	(.L_47 - .L_46)
.L_46:
        /*002c*/ 	.word	0x00000000
        /*0030*/ 	.short	0x0000
        /*0032*/ 	.short	0x0000
        /*0034*/ 	.byte	0x00, 0xf5, 0x21, 0x00


	//----- nvinfo : EIATTR_SPARSE_MMA_MASK
	.align		4
.L_47:
        /*0038*/ 	.byte	0x03, 0x50
        /*003a*/ 	.short	0x0000


	//----- nvinfo : EIATTR_MAXREG_COUNT
	.align		4
        /*003c*/ 	.byte	0x03, 0x1b
        /*003e*/ 	.short	0x00ff


	//----- nvinfo : EIATTR_MERCURY_ISA_VERSION
	.align		4
        /*0040*/ 	.byte	0x03, 0x5f
        /*0042*/ 	.short	0x0101


	//----- nvinfo : EIATTR_VRC_CTA_INIT_COUNT
	.align		4
        /*0044*/ 	.byte	0x02, 0x4a
	.zero		1
	.zero		1


	//----- nvinfo : EIATTR_EXIT_INSTR_OFFSETS
	.align		4
        /*0048*/ 	.byte	0x04, 0x1c
        /*004a*/ 	.short	(.L_49 - .L_48)


	//   ....[0]....
.L_48:
        /*004c*/ 	.word	0x00000070


	//   ....[1]....
        /*0050*/ 	.word	0x00000110


	//----- nvinfo : EIATTR_CBANK_PARAM_SIZE
	.align		4
.L_49:
        /*0054*/ 	.byte	0x03, 0x19
        /*0056*/ 	.short	0x0014


	//----- nvinfo : EIATTR_PARAM_CBANK
	.align		4
        /*0058*/ 	.byte	0x04, 0x0a
        /*005a*/ 	.short	(.L_51 - .L_50)
	.align		4
.L_50:
        /*005c*/ 	.word	index@(.nv.constant0._Z13downwardSweepPiS_i)
        /*0060*/ 	.short	0x0380
        /*0062*/ 	.short	0x0014


	//----- nvinfo : EIATTR_SW_WAR
	.align		4
.L_51:
        /*0064*/ 	.byte	0x04, 0x36
        /*0066*/ 	.short	(.L_53 - .L_52)
.L_52:
        /*0068*/ 	.word	0x00000008
.L_53:


//--------------------- .nv.info._Z11upwardSweepPiS_ii --------------------------
	.section	.nv.info._Z11upwardSweepPiS_ii,"",@"SHT_CUDA_INFO"
	.sectionflags	@""
	.align	4


	//----- nvinfo : EIATTR_CUDA_API_VERSION
	.align		4
        /*0000*/ 	.byte	0x04, 0x37
        /*0002*/ 	.short	(.L_55 - .L_54)
.L_54:
        /*0004*/ 	.word	0x00000082


	//----- nvinfo : EIATTR_KPARAM_INFO
	.align		4
.L_55:
        /*0008*/ 	.byte	0x04, 0x17
        /*000a*/ 	.short	(.L_57 - .L_56)
.L_56:
        /*000c*/ 	.word	0x00000000
        /*0010*/ 	.short	0x0003
        /*0012*/ 	.short	0x0014
        /*0014*/ 	.byte	0x00, 0xf0, 0x11, 0x00


	//----- nvinfo : EIATTR_KPARAM_INFO
	.align		4
.L_57:
        /*0018*/ 	.byte	0x04, 0x17
        /*001a*/ 	.short	(.L_59 - .L_58)
.L_58:
        /*001c*/ 	.word	0x00000000
        /*0020*/ 	.short	0x0002
        /*0022*/ 	.short	0x0010
        /*0024*/ 	.byte	0x00, 0xf0, 0x11, 0x00


	//----- nvinfo : EIATTR_KPARAM_INFO
	.align		4
.L_59:
        /*0028*/ 	.byte	0x04, 0x17
        /*002a*/ 	.short	(.L_61 - .L_60)
.L_60:
        /*002c*/ 	.word	0x00000000
        /*0030*/ 	.short	0x0001
        /*0032*/ 	.short	0x0008
        /*0034*/ 	.byte	0x00, 0xf5, 0x21, 0x00


	//----- nvinfo : EIATTR_KPARAM_INFO
	.align		4
.L_61:
        /*0038*/ 	.byte	0x04, 0x17
        /*003a*/ 	.short	(.L_63 - .L_62)
.L_62:
        /*003c*/ 	.word	0x00000000
        /*0040*/ 	.short	0x0000
        /*0042*/ 	.short	0x0000
        /*0044*/ 	.byte	0x00, 0xf5, 0x21, 0x00


	//----- nvinfo : EIATTR_SPARSE_MMA_MASK
	.align		4
.L_63:
        /*0048*/ 	.byte	0x03, 0x50
        /*004a*/ 	.short	0x0000


	//----- nvinfo : EIATTR_MAXREG_COUNT
	.align		4
        /*004c*/ 	.byte	0x03, 0x1b
        /*004e*/ 	.short	0x00ff


	//----- nvinfo : EIATTR_MERCURY_ISA_VERSION
	.align		4
        /*0050*/ 	.byte	0x03, 0x5f
        /*0052*/ 	.short	0x0101


	//----- nvinfo : EIATTR_VRC_CTA_INIT_COUNT
	.align		4
        /*0054*/ 	.byte	0x02, 0x4a
	.zero		1
	.zero		1


	//----- nvinfo : EIATTR_EXIT_INSTR_OFFSETS
	.align		4
        /*0058*/ 	.byte	0x04, 0x1c
        /*005a*/ 	.short	(.L_65 - .L_64)


	//   ....[0]....
.L_64:
        /*005c*/ 	.word	0x00000070


	//   ....[1]....
        /*0060*/ 	.word	0x00000130


	//   ....[2]....
        /*0064*/ 	.word	0x00000170


	//----- nvinfo : EIATTR_CRS_STACK_SIZE
	.align		4
.L_65:
        /*0068*/ 	.byte	0x04, 0x1e
        /*006a*/ 	.short	(.L_67 - .L_66)
.L_66:
        /*006c*/ 	.word	0x00000000


	//----- nvinfo : EIATTR_CBANK_PARAM_SIZE
	.align		4
.L_67:
        /*0070*/ 	.byte	0x03, 0x19
        /*0072*/ 	.short	0x0018


	//----- nvinfo : EIATTR_PARAM_CBANK
	.align		4
        /*0074*/ 	.byte	0x04, 0x0a
        /*0076*/ 	.short	(.L_69 - .L_68)
	.align		4
.L_68:
        /*0078*/ 	.word	index@(.nv.constant0._Z11upwardSweepPiS_ii)
        /*007c*/ 	.short	0x0380
        /*007e*/ 	.short	0x0018


	//----- nvinfo : EIATTR_SW_WAR
	.align		4
.L_69:
        /*0080*/ 	.byte	0x04, 0x36
        /*0082*/ 	.short	(.L_71 - .L_70)
.L_70:
        /*0084*/ 	.word	0x00000008
.L_71:


//--------------------- .nv.info._Z11oddPopulatePiS_iS_ --------------------------
	.section	.nv.info._Z11oddPopulatePiS_iS_,"",@"SHT_CUDA_INFO"
	.sectionflags	@""
	.align	4


	//----- nvinfo : EIATTR_CUDA_API_VERSION
	.align		4
        /*0000*/ 	.byte	0x04, 0x37
        /*0002*/ 	.short	(.L_73 - .L_72)
.L_72:
        /*0004*/ 	.word	0x00000082


	//----- nvinfo : EIATTR_KPARAM_INFO
	.align		4
.L_73:
        /*0008*/ 	.byte	0x04, 0x17
        /*000a*/ 	.short	(.L_75 - .L_74)
.L_74:
        /*000c*/ 	.word	0x00000000
        /*0010*/ 	.short	0x0003
        /*0012*/ 	.short	0x0018
        /*0014*/ 	.byte	0x00, 0xf5, 0x21, 0x00


	//----- nvinfo : EIATTR_KPARAM_INFO
	.align		4
.L_75:
        /*0018*/ 	.byte	0x04, 0x17
        /*001a*/ 	.short	(.L_77 - .L_76)
.L_76:
        /*001c*/ 	.word	0x00000000
        /*0020*/ 	.short	0x0002
        /*0022*/ 	.short	0x0010
        /*0024*/ 	.byte	0x00, 0xf0, 0x11, 0x00


	//----- nvinfo : EIATTR_KPARAM_INFO
	.align		4
.L_77:
        /*0028*/ 	.byte	0x04, 0x17
        /*002a*/ 	.short	(.L_79 - .L_78)
.L_78:
        /*002c*/ 	.word	0x00000000
        /*0030*/ 	.short	0x0001
        /*0032*/ 	.short	0x0008
        /*0034*/ 	.byte	0x00, 0xf5, 0x21, 0x00


	//----- nvinfo : EIATTR_KPARAM_INFO
	.align		4
.L_79:
        /*0038*/ 	.byte	0x04, 0x17
        /*003a*/ 	.short	(.L_81 - .L_80)
.L_80:
        /*003c*/ 	.word	0x00000000
        /*0040*/ 	.short	0x0000
        /*0042*/ 	.short	0x0000
        /*0044*/ 	.byte	0x00, 0xf5, 0x21, 0x00


	//----- nvinfo : EIATTR_SPARSE_MMA_MASK
	.align		4
.L_81:
        /*0048*/ 	.byte	0x03, 0x50
        /*004a*/ 	.short	0x0000


	//----- nvinfo : EIATTR_MAXREG_COUNT
	.align		4
        /*004c*/ 	.byte	0x03, 0x1b
        /*004e*/ 	.short	0x00ff


	//----- nvinfo : EIATTR_NUM_BARRIERS
	.align		4
        /*0050*/ 	.byte	0x02, 0x4c
        /*0052*/ 	.byte	0x01
	.zero		1


	//----- nvinfo : EIATTR_MERCURY_ISA_VERSION
	.align		4
        /*0054*/ 	.byte	0x03, 0x5f
        /*0056*/ 	.short	0x0101


	//----- nvinfo : EIATTR_VRC_CTA_INIT_COUNT
	.align		4
        /*0058*/ 	.byte	0x02, 0x4a
	.zero		1
	.zero		1


	//----- nvinfo : EIATTR_EXIT_INSTR_OFFSETS
	.align		4
        /*005c*/ 	.byte	0x04, 0x1c
        /*005e*/ 	.short	(.L_83 - .L_82)


	//   ....[0]....
.L_82:
        /*0060*/ 	.word	0x00000230


	//   ....[1]....
        /*0064*/ 	.word	0x000002a0


	//----- nvinfo : EIATTR_CRS_STACK_SIZE
	.align		4
.L_83:
        /*0068*/ 	.byte	0x04, 0x1e
        /*006a*/ 	.short	(.L_85 - .L_84)
.L_84:
        /*006c*/ 	.word	0x00000000


	//----- nvinfo : EIATTR_CBANK_PARAM_SIZE
	.align		4
.L_85:
        /*0070*/ 	.byte	0x03, 0x19
        /*0072*/ 	.short	0x0020


	//----- nvinfo : EIATTR_PARAM_CBANK
	.align		4
        /*0074*/ 	.byte	0x04, 0x0a
        /*0076*/ 	.short	(.L_87 - .L_86)
	.align		4
.L_86:
        /*0078*/ 	.word	index@(.nv.constant0._Z11oddPopulatePiS_iS_)
        /*007c*/ 	.short	0x0380
        /*007e*/ 	.short	0x0020


	//----- nvinfo : EIATTR_SW_WAR
	.align		4
.L_87:
        /*0080*/ 	.byte	0x04, 0x36
        /*0082*/ 	.short	(.L_89 - .L_88)
.L_88:
        /*0084*/ 	.word	0x00000008
.L_89:


//--------------------- .nv.callgraph             --------------------------
	.section	.nv.callgraph,"",@"SHT_CUDA_CALLGRAPH"
	.align	4
	.sectionentsize	8
	.align		4
        /*0000*/ 	.word	0x00000000
	.align		4
        /*0004*/ 	.word	0xffffffff
	.align		4
        /*0008*/ 	.word	0x00000000
	.align		4
        /*000c*/ 	.word	0xfffffffe
	.align		4
        /*0010*/ 	.word	0x00000000
	.align		4
        /*0014*/ 	.word	0xfffffffd
	.align		4
        /*0018*/ 	.word	0x00000000
	.align		4
        /*001c*/ 	.word	0xfffffffc


//--------------------- .text._Z12fillOddArrayPiS_S_i --------------------------
	.section	.text._Z12fillOddArrayPiS_S_i,"ax",@progbits
	.align	128
        .global         _Z12fillOddArrayPiS_S_i
        .type           _Z12fillOddArrayPiS_S_i,@function
        .size           _Z12fillOddArrayPiS_S_i,(.L_x_7 - _Z12fillOddArrayPiS_S_i)
        .other          _Z12fillOddArrayPiS_S_i,@"STO_CUDA_ENTRY STV_DEFAULT"
_Z12fillOddArrayPiS_S_i:
.text._Z12fillOddArrayPiS_S_i:
[----:B------:R-:W-:Y:S01]  /*0000*/  LDC R1, c[0x0][0x37c] ;  /* 0x0000df00ff017b82 */ /* 0x000fe20000000800 */
[----:B------:R-:W0:Y:S07]  /*0010*/  S2R R0, SR_TID.X ;  /* 0x0000000000007919 */ /* 0x000e2e0000002100 */
[----:B------:R-:W0:Y:S01]  /*0020*/  S2UR UR4, SR_CTAID.X ;  /* 0x00000000000479c3 */ /* 0x000e220000002500 */
[----:B------:R-:W1:Y:S07]  /*0030*/  LDCU UR5, c[0x0][0x398] ;  /* 0x00007300ff0577ac */ /* 0x000e6e0008000800 */
[----:B------:R-:W0:Y:S02]  /*0040*/  LDC R5, c[0x0][0x360] ;  /* 0x0000d800ff057b82 */ /* 0x000e240000000800 */
[----:B0-----:R-:W-:-:S05]  /*0050*/  IMAD R5, R5, UR4, R0 ;  /* 0x0000000405057c24 */ /* 0x001fca000f8e0200 */
[----:B-1----:R-:W-:-:S13]  /*0060*/  ISETP.GE.AND P0, PT, R5, UR5, PT ;  /* 0x0000000505007c0c */ /* 0x002fda000bf06270 */
[----:B------:R-:W-:Y:S05]  /*0070*/  @P0 EXIT ;  /* 0x000000000000094d */ /* 0x000fea0003800000 */
[----:B------:R-:W0:Y:S01]  /*0080*/  LDC.64 R2, c[0x0][0x390] ;  /* 0x0000e400ff027b82 */ /* 0x000e220000000a00 */
[----:B------:R-:W1:Y:S01]  /*0090*/  LDCU.64 UR4, c[0x0][0x358] ;  /* 0x00006b00ff0477ac */ /* 0x000e620008000a00 */
[----:B0-----:R-:W-:-:S05]  /*00a0*/  IMAD.WIDE R2, R5, 0x4, R2 ;  /* 0x0000000405027825 */ /* 0x001fca00078e0202 */
[----:B-1----:R-:W2:Y:S02]  /*00b0*/  LDG.E R7, desc[UR4][R2.64] ;  /* 0x0000000402077981 */ /* 0x002ea4000c1e1900 */
[----:B--2---:R-:W-:-:S04]  /*00c0*/  LOP3.LUT R0, R7, 0x80000001, RZ, 0xc0, !PT ;  /* 0x8000000107007812 */ /* 0x004fc800078ec0ff */
[----:B------:R-:W-:-:S13]  /*00d0*/  ISETP.NE.AND P0, PT, R0, 0x1, PT ;  /* 0x000000010000780c */ /* 0x000fda0003f05270 */
[----:B------:R-:W-:Y:S05]  /*00e0*/  @P0 EXIT ;  /* 0x000000000000094d */ /* 0x000fea0003800000 */
[----:B------:R-:W0:Y:S02]  /*00f0*/  LDC.64 R2, c[0x0][0x388] ;  /* 0x0000e200ff027b82 */ /* 0x000e240000000a00 */
[----:B0-----:R-:W-:-:S06]  /*0100*/  IMAD.WIDE R2, R5, 0x4, R2 ;  /* 0x0000000405027825 */ /* 0x001fcc00078e0202 */
[----:B------:R-:W0:Y:S01]  /*0110*/  LDC.64 R4, c[0x0][0x380] ;  /* 0x0000e000ff047b82 */ /* 0x000e220000000a00 */
[----:B------:R-:W0:Y:S02]  /*0120*/  LDG.E R3, desc[UR4][R2.64] ;  /* 0x0000000402037981 */ /* 0x000e24000c1e1900 */
[----:B0-----:R-:W-:-:S05]  /*0130*/  IMAD.WIDE R4, R3, 0x4, R4 ;  /* 0x0000000403047825 */ /* 0x001fca00078e0204 */
[----:B------:R-:W-:Y:S01]  /*0140*/  STG.E desc[UR4][R4.64+-0x4], R7 ;  /* 0xfffffc0704007986 */ /* 0x000fe2000c101904 */
[----:B------:R-:W-:Y:S05]  /*0150*/  EXIT ;  /* 0x000000000000794d */ /* 0x000fea0003800000 */
.L_x_0:
[----:B------:R-:W-:-:S00]  /*0160*/  BRA `(.L_x_0) ;  /* 0xfffffffc00fc7947 */ /* 0x000fc0000383ffff */
[----:B------:R-:W-:-:S00]  /*0170*/  NOP ;  /* 0x0000000000007918 */ /* 0x000fc00000000000 */
        /* <DEDUP_REMOVED lines=8> */
.L_x_7:


//--------------------- .text._Z13downwardSweepPiS_i --------------------------
	.section	.text._Z13downwardSweepPiS_i,"ax",@progbits
	.align	128
        .global         _Z13downwardSweepPiS_i
        .type           _Z13downwardSweepPiS_i,@function
        .size           _Z13downwardSweepPiS_i,(.L_x_8 - _Z13downwardSweepPiS_i)
        .other          _Z13downwardSweepPiS_i,@"STO_CUDA_ENTRY STV_DEFAULT"
_Z13downwardSweepPiS_i:
.text._Z13downwardSweepPiS_i:
        /* <DEDUP_REMOVED lines=9> */
[----:B------:R-:W1:Y:S07]  /*0090*/  LDCU.64 UR4, c[0x0][0x358] ;  /* 0x00006b00ff0477ac */ /* 0x000e6e0008000a00 */
[----:B------:R-:W2:Y:S01]  /*00a0*/  LDC.64 R2, c[0x0][0x388] ;  /* 0x0000e200ff027b82 */ /* 0x000ea20000000a00 */
[----:B0-----:R-:W-:-:S06]  /*00b0*/  IMAD.WIDE R4, R7, 0x4, R4 ;  /* 0x0000000407047825 */ /* 0x001fcc00078e0204 */
[----:B-1----:R-:W3:Y:S01]  /*00c0*/  LDG.E R5, desc[UR4][R4.64] ;  /* 0x0000000404057981 */ /* 0x002ee2000c1e1900 */
[----:B--2---:R-:W-:-:S05]  /*00d0*/  IMAD.WIDE R2, R7, 0x4, R2 ;  /* 0x0000000407027825 */ /* 0x004fca00078e0202 */
[----:B------:R-:W3:Y:S02]  /*00e0*/  LDG.E R0, desc[UR4][R2.64] ;  /* 0x0000000402007981 */ /* 0x000ee4000c1e1900 */
[----:B---3--:R-:W-:-:S05]  /*00f0*/  IADD3 R7, PT, PT, R0, R5, RZ ;  /* 0x0000000500077210 */ /* 0x008fca0007ffe0ff */
[----:B------:R-:W-:Y:S01]  /*0100*/  STG.E desc[UR4][R2.64], R7 ;  /* 0x0000000702007986 */ /* 0x000fe2000c101904 */
[----:B------:R-:W-:Y:S05]  /*0110*/  EXIT ;  /* 0x000000000000794d */ /* 0x000fea0003800000 */
.L_x_1:
        /* <DEDUP_REMOVED lines=14> */
.L_x_8:


//--------------------- .text._Z11upwardSweepPiS_ii --------------------------
	.section	.text._Z11upwardSweepPiS_ii,"ax",@progbits
	.align	128
        .global         _Z11upwardSweepPiS_ii
        .type           _Z11upwardSweepPiS_ii,@function
        .size           _Z11upwardSweepPiS_ii,(.L_x_9 - _Z11upwardSweepPiS_ii)
        .other          _Z11upwardSweepPiS_ii,@"STO_CUDA_ENTRY STV_DEFAULT"
_Z11upwardSweepPiS_ii:
.text._Z11upwardSweepPiS_ii:
        /* <DEDUP_REMOVED lines=8> */
[----:B------:R-:W0:Y:S01]  /*0080*/  LDCU UR6, c[0x0][0x390] ;  /* 0x00007200ff0677ac */ /* 0x000e220008000800 */
[----:B------:R-:W1:Y:S01]  /*0090*/  LDCU.64 UR4, c[0x0][0x358] ;  /* 0x00006b00ff0477ac */ /* 0x000e620008000a00 */
[----:B0-----:R-:W-:-:S13]  /*00a0*/  ISETP.GE.AND P0, PT, R7, UR6, PT ;  /* 0x0000000607007c0c */ /* 0x001fda000bf06270 */
[----:B-1----:R-:W-:Y:S05]  /*00b0*/  @!P0 BRA `(.L_x_2) ;  /* 0x0000000000208947 */ /* 0x002fea0003800000 */
[----:B------:R-:W0:Y:S01]  /*00c0*/  LDC.64 R2, c[0x0][0x388] ;  /* 0x0000e200ff027b82 */ /* 0x000e220000000a00 */
[----:B------:R-:W-:-:S05]  /*00d0*/  IADD3 R5, PT, PT, R7, -UR6, RZ ;  /* 0x8000000607057c10 */ /* 0x000fca000fffe0ff */
[----:B0-----:R-:W-:Y:S02]  /*00e0*/  IMAD.WIDE R2, R5, 0x4, R2 ;  /* 0x0000000405027825 */ /* 0x001fe400078e0202 */
[----:B------:R-:W0:Y:S04]  /*00f0*/  LDC.64 R4, c[0x0][0x380] ;  /* 0x0000e000ff047b82 */ /* 0x000e280000000a00 */
[----:B------:R-:W2:Y:S01]  /*0100*/  LDG.E R3, desc[UR4][R2.64] ;  /* 0x0000000402037981 */ /* 0x000ea2000c1e1900 */
[----:B0-----:R-:W-:-:S05]  /*0110*/  IMAD.WIDE R4, R7, 0x4, R4 ;  /* 0x0000000407047825 */ /* 0x001fca00078e0204 */
[----:B--2---:R-:W-:Y:S01]  /*0120*/  STG.E desc[UR4][R4.64], R3 ;  /* 0x0000000304007986 */ /* 0x004fe2000c101904 */
[----:B------:R-:W-:Y:S05]  /*0130*/  EXIT ;  /* 0x000000000000794d */ /* 0x000fea0003800000 */
.L_x_2:
[----:B------:R-:W0:Y:S02]  /*0140*/  LDC.64 R2, c[0x0][0x380] ;  /* 0x0000e000ff027b82 */ /* 0x000e240000000a00 */
[----:B0-----:R-:W-:-:S05]  /*0150*/  IMAD.WIDE R2, R7, 0x4, R2 ;  /* 0x0000000407027825 */ /* 0x001fca00078e0202 */
[----:B------:R-:W-:Y:S01]  /*0160*/  STG.E desc[UR4][R2.64], RZ ;  /* 0x000000ff02007986 */ /* 0x000fe2000c101904 */
[----:B------:R-:W-:Y:S05]  /*0170*/  EXIT ;  /* 0x000000000000794d */ /* 0x000fea0003800000 */
.L_x_3:
        /* <DEDUP_REMOVED lines=16> */
.L_x_9:


//--------------------- .text._Z11oddPopulatePiS_iS_ --------------------------
	.section	.text._Z11oddPopulatePiS_iS_,"ax",@progbits
	.align	128
        .global         _Z11oddPopulatePiS_iS_
        .type           _Z11oddPopulatePiS_iS_,@function
        .size           _Z11oddPopulatePiS_iS_,(.L_x_10 - _Z11oddPopulatePiS_iS_)
        .other          _Z11oddPopulatePiS_iS_,@"STO_CUDA_ENTRY STV_DEFAULT"
_Z11oddPopulatePiS_iS_:
.text._Z11oddPopulatePiS_iS_:
[----:B------:R-:W-:Y:S01]  /*0000*/  LDC R1, c[0x0][0x37c] ;  /* 0x0000df00ff017b82 */ /* 0x000fe20000000800 */
[----:B------:R-:W0:Y:S07]  /*0010*/  S2R R2, SR_TID.X ;  /* 0x0000000000027919 */ /* 0x000e2e0000002100 */
[----:B------:R-:W1:Y:S01]  /*0020*/  S2UR UR4, SR_CTAID.X ;  /* 0x00000000000479c3 */ /* 0x000e620000002500 */
[----:B------:R-:W2:Y:S01]  /*0030*/  LDCU UR5, c[0x0][0x390] ;  /* 0x00007200ff0577ac */ /* 0x000ea20008000800 */
[----:B------:R-:W-:Y:S01]  /*0040*/  BSSY.RECONVERGENT B0, `(.L_x_4) ;  /* 0x000001e000007945 */ /* 0x000fe20003800200 */
[----:B------:R-:W3:Y:S05]  /*0050*/  LDCU.64 UR6, c[0x0][0x358] ;  /* 0x00006b00ff0677ac */ /* 0x000eea0008000a00 */
[----:B------:R-:W1:Y:S01]  /*0060*/  LDC R7, c[0x0][0x360] ;  /* 0x0000d800ff077b82 */ /* 0x000e620000000800 */
[C---:B0-----:R-:W-:Y:S01]  /*0070*/  ISETP.NE.AND P1, PT, R2.reuse, RZ, PT ;  /* 0x000000ff0200720c */ /* 0x041fe20003f25270 */
[----:B-1----:R-:W-:Y:S01]  /*0080*/  IMAD R7, R7, UR4, R2 ;  /* 0x0000000407077c24 */ /* 0x002fe2000f8e0202 */
[----:B------:R-:W-:-:S04]  /*0090*/  ISETP.NE.AND P0, PT, R2, RZ, PT ;  /* 0x000000ff0200720c */ /* 0x000fc80003f05270 */
[----:B--2---:R-:W-:-:S07]  /*00a0*/  ISETP.GE.AND P2, PT, R7, UR5, PT ;  /* 0x0000000507007c0c */ /* 0x004fce000bf46270 */
[----:B------:R-:W0:Y:S01]  /*00b0*/  @P1 S2R R3, SR_CgaCtaId ;  /* 0x0000000000031919 */ /* 0x000e220000008800 */
[----:B------:R-:W-:-:S04]  /*00c0*/  @P1 MOV R0, 0x400 ;  /* 0x0000040000001802 */ /* 0x000fc80000000f00 */
[----:B0-----:R-:W-:-:S05]  /*00d0*/  @P1 LEA R0, R3, R0, 0x18 ;  /* 0x0000000003001211 */ /* 0x001fca00078ec0ff */
[----:B------:R0:W-:Y:S01]  /*00e0*/  @P1 STS [R0], RZ ;  /* 0x000000ff00001388 */ /* 0x0001e20000000800 */
[----:B------:R-:W-:Y:S06]  /*00f0*/  BAR.SYNC.DEFER_BLOCKING 0x0 ;  /* 0x0000000000007b1d */ /* 0x000fec0000010000 */
[----:B---3--:R-:W-:Y:S05]  /*0100*/  @P2 BRA `(.L_x_5) ;  /* 0x0000000000442947 */ /* 0x008fea0003800000 */
[----:B------:R-:W1:Y:S02]  /*0110*/  LDC.64 R2, c[0x0][0x380] ;  /* 0x0000e000ff027b82 */ /* 0x000e640000000a00 */
[----:B-1----:R-:W-:-:S06]  /*0120*/  IMAD.WIDE R2, R7, 0x4, R2 ;  /* 0x0000000407027825 */ /* 0x002fcc00078e0202 */
[----:B------:R-:W0:Y:S02]  /*0130*/  LDG.E R2, desc[UR6][R2.64] ;  /* 0x0000000602027981 */ /* 0x000e24000c1e1900 */
[----:B0-----:R-:W-:-:S04]  /*0140*/  LOP3.LUT R0, R2, 0x1, RZ, 0xc0, !PT ;  /* 0x0000000102007812 */ /* 0x001fc800078ec0ff */
[----:B------:R-:W-:-:S13]  /*0150*/  ISETP.NE.U32.AND P1, PT, R0, 0x1, PT ;  /* 0x000000010000780c */ /* 0x000fda0003f25070 */
[----:B------:R-:W0:Y:S02]  /*0160*/  @P1 LDC.64 R4, c[0x0][0x388] ;  /* 0x0000e200ff041b82 */ /* 0x000e240000000a00 */
[----:B0-----:R-:W-:-:S05]  /*0170*/  @P1 IMAD.WIDE R4, R7, 0x4, R4 ;  /* 0x0000000407041825 */ /* 0x001fca00078e0204 */
[----:B------:R1:W-:Y:S01]  /*0180*/  @P1 STG.E desc[UR6][R4.64], RZ ;  /* 0x000000ff04001986 */ /* 0x0003e2000c101906 */
[----:B------:R-:W-:Y:S05]  /*0190*/  @P1 BRA `(.L_x_5) ;  /* 0x0000000000201947 */ /* 0x000fea0003800000 */
[----:B------:R-:W0:Y:S01]  /*01a0*/  S2UR UR5, SR_CgaCtaId ;  /* 0x00000000000579c3 */ /* 0x000e220000008800 */
[----:B------:R-:W-:Y:S01]  /*01b0*/  UMOV UR4, 0x400 ;  /* 0x0000040000047882 */ /* 0x000fe20000000000 */
[----:B-1----:R-:W-:-:S06]  /*01c0*/  IMAD.MOV.U32 R5, RZ, RZ, 0x1 ;  /* 0x00000001ff057424 */ /* 0x002fcc00078e00ff */
[----:B------:R-:W1:Y:S01]  /*01d0*/  LDC.64 R2, c[0x0][0x388] ;  /* 0x0000e200ff027b82 */ /* 0x000e620000000a00 */
[----:B0-----:R-:W-:Y:S01]  /*01e0*/  ULEA UR4, UR5, UR4, 0x18 ;  /* 0x0000000405047291 */ /* 0x001fe2000f8ec0ff */
[----:B-1----:R-:W-:-:S08]  /*01f0*/  IMAD.WIDE R2, R7, 0x4, R2 ;  /* 0x0000000407027825 */ /* 0x002fd000078e0202 */
[----:B------:R-:W-:Y:S04]  /*0200*/  ATOMS.POPC.INC.32 RZ, [UR4] ;  /* 0x00000000ffff7f8c */ /* 0x000fe8000d800004 */
[----:B------:R2:W-:Y:S02]  /*0210*/  STG.E desc[UR6][R2.64], R5 ;  /* 0x0000000502007986 */ /* 0x0005e4000c101906 */
.L_x_5:
[----:B------:R-:W-:Y:S05]  /*0220*/  BSYNC.RECONVERGENT B0 ;  /* 0x0000000000007941 */ /* 0x000fea0003800200 */
.L_x_4:
[----:B------:R-:W-:Y:S05]  /*0230*/  @P0 EXIT ;  /* 0x000000000000094d */ /* 0x000fea0003800000 */
[----:B------:R-:W3:Y:S01]  /*0240*/  S2UR UR5, SR_CgaCtaId ;  /* 0x00000000000579c3 */ /* 0x000ee20000008800 */
[----:B------:R-:W-:-:S07]  /*0250*/  UMOV UR4, 0x400 ;  /* 0x0000040000047882 */ /* 0x000fce0000000000 */
[----:B--2---:R-:W2:Y:S01]  /*0260*/  LDC.64 R2, c[0x0][0x398] ;  /* 0x0000e600ff027b82 */ /* 0x004ea20000000a00 */
[----:B---3--:R-:W-:-:S09]  /*0270*/  ULEA UR4, UR5, UR4, 0x18 ;  /* 0x0000000405047291 */ /* 0x008fd2000f8ec0ff */
[----:B-1----:R-:W2:Y:S04]  /*0280*/  LDS R5, [UR4] ;  /* 0x00000004ff057984 */ /* 0x002ea80008000800 */
[----:B--2---:R-:W-:Y:S01]  /*0290*/  REDG.E.ADD.STRONG.GPU desc[UR6][R2.64], R5 ;  /* 0x000000050200798e */ /* 0x004fe2000c12e106 */
[----:B------:R-:W-:Y:S05]  /*02a0*/  EXIT ;  /* 0x000000000000794d */ /* 0x000fea0003800000 */
.L_x_6:
        /* <DEDUP_REMOVED lines=13> */
.L_x_10:


//--------------------- .nv.shared.reserved.0     --------------------------
	.section	.nv.shared.reserved.0,"aw",@nobits
	.weak		__nv_reservedSMEM_offset_0_alias
	.size		__nv_reservedSMEM_offset_0_alias, 0, 64
	.other		__nv_reservedSMEM_offset_0_alias,@"STO_CUDA_RESERVED_SHARED STV_DEFAULT"
__nv_reservedSMEM_offset_0_alias:
	.zero		0
	.zero		64


//--------------------- .nv.shared._Z11oddPopulatePiS_iS_ --------------------------
	.section	.nv.shared._Z11oddPopulatePiS_iS_,"aw",@nobits
	.sectionflags	@""
	.align	4
.nv.shared._Z11oddPopulatePiS_iS_:
	.zero		1028


//--------------------- .nv.constant0._Z12fillOddArrayPiS_S_i --------------------------
	.section	.nv.constant0._Z12fillOddArrayPiS_S_i,"a",@progbits
	.sectionflags	@""
	.align	4
.nv.constant0._Z12fillOddArrayPiS_S_i:
	.zero		924


//--------------------- .nv.constant0._Z13downwardSweepPiS_i --------------------------
	.section	.nv.constant0._Z13downwardSweepPiS_i,"a",@progbits
	.sectionflags	@""
	.align	4
.nv.constant0._Z13downwardSweepPiS_i:
	.zero		916


//--------------------- .nv.constant0._Z11upwardSweepPiS_ii --------------------------
	.section	.nv.constant0._Z11upwardSweepPiS_ii,"a",@progbits
	.sectionflags	@""
	.align	4
.nv.constant0._Z11upwardSweepPiS_ii:
	.zero		920


//--------------------- .nv.constant0._Z11oddPopulatePiS_iS_ --------------------------
	.section	.nv.constant0._Z11oddPopulatePiS_iS_,"a",@progbits
	.sectionflags	@""
	.align	4
.nv.constant0._Z11oddPopulatePiS_iS_:
	.zero		928


//--------------------- SYMBOLS --------------------------

	.type		.nv.reservedSmem.offset0,@object
	.size		.nv.reservedSmem.offset0,0x4
	.type		.nv.reservedSmem.cap,@object
	.size		.nv.reservedSmem.cap,0x4
